//
// Generated by NVIDIA NVVM Compiler
//
// Compiler Build ID: CL-36424714
// Cuda compilation tools, release 13.0, V13.0.88
// Based on NVVM 20.0.0
//

.version 9.0
.target sm_100
.address_size 64

	// .globl	_Z12mandelKernelPiffffiii

.visible .entry _Z12mandelKernelPiffffiii(
	.param .u64 .ptr .align 1 _Z12mandelKernelPiffffiii_param_0,
	.param .f32 _Z12mandelKernelPiffffiii_param_1,
	.param .f32 _Z12mandelKernelPiffffiii_param_2,
	.param .f32 _Z12mandelKernelPiffffiii_param_3,
	.param .f32 _Z12mandelKernelPiffffiii_param_4,
	.param .u32 _Z12mandelKernelPiffffiii_param_5,
	.param .u32 _Z12mandelKernelPiffffiii_param_6,
	.param .u32 _Z12mandelKernelPiffffiii_param_7
)
{
	.reg .pred 	%p<7>;
	.reg .b32 	%r<22>;
	.reg .b32 	%f<20>;
	.reg .b64 	%rd<5>;

	ld.param.u64 	%rd1, [_Z12mandelKernelPiffffiii_param_0];
	ld.param.f32 	%f9, [_Z12mandelKernelPiffffiii_param_1];
	ld.param.f32 	%f10, [_Z12mandelKernelPiffffiii_param_2];
	ld.param.f32 	%f11, [_Z12mandelKernelPiffffiii_param_3];
	ld.param.f32 	%f12, [_Z12mandelKernelPiffffiii_param_4];
	ld.param.u32 	%r7, [_Z12mandelKernelPiffffiii_param_5];
	ld.param.u32 	%r8, [_Z12mandelKernelPiffffiii_param_6];
	ld.param.u32 	%r9, [_Z12mandelKernelPiffffiii_param_7];
	mov.u32 	%r11, %ctaid.x;
	mov.u32 	%r12, %ntid.x;
	mov.u32 	%r13, %tid.x;
	mad.lo.s32 	%r1, %r11, %r12, %r13;
	mov.u32 	%r14, %ctaid.y;
	mov.u32 	%r15, %ntid.y;
	mov.u32 	%r16, %tid.y;
	mad.lo.s32 	%r17, %r14, %r15, %r16;
	setp.ge.s32 	%p1, %r1, %r8;
	setp.ge.s32 	%p2, %r17, %r9;
	or.pred  	%p3, %p1, %p2;
	@%p3 bra 	$L__BB0_6;
	cvt.rn.f32.s32 	%f13, %r1;
	fma.rn.f32 	%f1, %f11, %f13, %f9;
	cvt.rn.f32.u32 	%f14, %r17;
	fma.rn.f32 	%f2, %f12, %f14, %f10;
	mad.lo.s32 	%r3, %r8, %r17, %r1;
	setp.lt.s32 	%p4, %r7, 1;
	mov.b32 	%r21, 0;
	@%p4 bra 	$L__BB0_5;
	mov.b32 	%r20, 0;
	mov.f32 	%f18, %f2;
	mov.f32 	%f19, %f1;
$L__BB0_3:
	mul.f32 	%f5, %f19, %f19;
	mul.f32 	%f6, %f18, %f18;
	add.f32 	%f15, %f5, %f6;
	setp.gt.f32 	%p5, %f15, 0f40800000;
	mov.u32 	%r21, %r20;
	@%p5 bra 	$L__BB0_5;
	sub.f32 	%f16, %f5, %f6;
	add.f32 	%f17, %f19, %f19;
	add.f32 	%f19, %f1, %f16;
	fma.rn.f32 	%f18, %f17, %f18, %f2;
	add.s32 	%r20, %r20, 1;
	setp.ne.s32 	%p6, %r20, %r7;
	mov.u32 	%r21, %r7;
	@%p6 bra 	$L__BB0_3;
$L__BB0_5:
	cvta.to.global.u64 	%rd2, %rd1;
	mul.wide.s32 	%rd3, %r3, 4;
	add.s64 	%rd4, %rd2, %rd3;
	st.global.u32 	[%rd4], %r21;
$L__BB0_6:
	ret;

}


// ===== COMPILED SASS (sm_100) =====

	.target	sm_100

	.elftype	@"ET_EXEC"


//--------------------- .note.nv.tkinfo           --------------------------
	.section	.note.nv.tkinfo,"",@"SHT_NOTE"
	.sectionflags	@"SHF_NOTE_NV_TKINFO"
	.tkinfo
        /*0018*/ 	.word	0x00000002
        /*0030*/ 	.string	""
        /*0030*/ 	.string	"ptxas"
        /*0030*/ 	.string	"Cuda compilation tools, release 13.0, V13.0.88"
        /*0030*/ 	.string	"Build cuda_13.0.r13.0/compiler.36424714_0"
        /*0030*/ 	.string	"-arch sm_100 -m 64 "



//--------------------- .note.nv.cuinfo           --------------------------
	.section	.note.nv.cuinfo,"",@"SHT_NOTE"
	.sectionflags	@"SHF_NOTE_NV_CUINFO"
        /*0018*/ 	.short	0x0002
        /*001a*/ 	.short	0x0064
        /*001c*/ 	.short	0x0082
	.zero		2


//--------------------- .nv.info                  --------------------------
	.section	.nv.info,"",@"SHT_CUDA_INFO"
	.align	4


	//----- nvinfo : EIATTR_REGCOUNT
	.align		4
        /*0000*/ 	.byte	0x04, 0x2f
        /*0002*/ 	.short	(.L_1 - .L_0)
	.align		4
.L_0:
        /*0004*/ 	.word	index@(_Z12mandelKernelPiffffiii)
        /*0008*/ 	.word	0x00000010


	//----- nvinfo : EIATTR_FRAME_SIZE
	.align		4
.L_1:
        /*000c*/ 	.byte	0x04, 0x11
        /*000e*/ 	.short	(.L_3 - .L_2)
	.align		4
.L_2:
        /*0010*/ 	.word	index@(_Z12mandelKernelPiffffiii)
        /*0014*/ 	.word	0x00000000


	//----- nvinfo : EIATTR_MIN_STACK_SIZE
	.align		4
.L_3:
        /*0018*/ 	.byte	0x04, 0x12
        /*001a*/ 	.short	(.L_5 - .L_4)
	.align		4
.L_4:
        /*001c*/ 	.word	index@(_Z12mandelKernelPiffffiii)
        /*0020*/ 	.word	0x00000000
.L_5:


//--------------------- .nv.compat                --------------------------
	.section	.nv.compat,"",@"SHT_CUDA_COMPAT_INFO"
	.align	4
        /*0000*/ 	.byte	0x02, 0x09, 0x00, 0x00, 0x02, 0x02, 0x01, 0x00, 0x02, 0x05, 0x05, 0x00, 0x03, 0x07, 0x01, 0x01
        /*0010*/ 	.byte	0x02, 0x03, 0x00, 0x00, 0x02, 0x06, 0x01, 0x00, 0x04, 0x0b, 0x08, 0x00, 0x01, 0x00, 0x00, 0x00
        /*0020*/ 	.byte	0x00, 0x00, 0x00, 0x00


//--------------------- .nv.info._Z12mandelKernelPiffffiii --------------------------
	.section	.nv.info._Z12mandelKernelPiffffiii,"",@"SHT_CUDA_INFO"
	.sectionflags	@""
	.align	4


	//----- nvinfo : EIATTR_CUDA_API_VERSION
	.align		4
        /*0000*/ 	.byte	0x04, 0x37
        /*0002*/ 	.short	(.L_7 - .L_6)
.L_6:
        /*0004*/ 	.word	0x00000082


	//----- nvinfo : EIATTR_KPARAM_INFO
	.align		4
.L_7:
        /*0008*/ 	.byte	0x04, 0x17
        /*000a*/ 	.short	(.L_9 - .L_8)
.L_8:
        /*000c*/ 	.word	0x00000000
        /*0010*/ 	.short	0x0007
        /*0012*/ 	.short	0x0020
        /*0014*/ 	.byte	0x00, 0xf0, 0x11, 0x00


	//----- nvinfo : EIATTR_KPARAM_INFO
	.align		4
.L_9:
        /*0018*/ 	.byte	0x04, 0x17
        /*001a*/ 	.short	(.L_11 - .L_10)
.L_10:
        /*001c*/ 	.word	0x00000000
        /*0020*/ 	.short	0x0006
        /*0022*/ 	.short	0x001c
        /*0024*/ 	.byte	0x00, 0xf0, 0x11, 0x00


	//----- nvinfo : EIATTR_KPARAM_INFO
	.align		4
.L_11:
        /*0028*/ 	.byte	0x04, 0x17
        /*002a*/ 	.short	(.L_13 - .L_12)
.L_12:
        /*002c*/ 	.word	0x00000000
        /*0030*/ 	.short	0x0005
        /*0032*/ 	.short	0x0018
        /*0034*/ 	.byte	0x00, 0xf0, 0x11, 0x00


	//----- nvinfo : EIATTR_KPARAM_INFO
	.align		4
.L_13:
        /*0038*/ 	.byte	0x04, 0x17
        /*003a*/ 	.short	(.L_15 - .L_14)
.L_14:
        /*003c*/ 	.word	0x00000000
        /*0040*/ 	.short	0x0004
        /*0042*/ 	.short	0x0014
        /*0044*/ 	.byte	0x00, 0xf0, 0x11, 0x00


	//----- nvinfo : EIATTR_KPARAM_INFO
	.align		4
.L_15:
        /*0048*/ 	.byte	0x04, 0x17
        /*004a*/ 	.short	(.L_17 - .L_16)
.L_16:
        /*004c*/ 	.word	0x00000000
        /*0050*/ 	.short	0x0003
        /*0052*/ 	.short	0x0010
        /*0054*/ 	.byte	0x00, 0xf0, 0x11, 0x00


	//----- nvinfo : EIATTR_KPARAM_INFO
	.align		4
.L_17:
        /*0058*/ 	.byte	0x04, 0x17
        /*005a*/ 	.short	(.L_19 - .L_18)
.L_18:
        /*005c*/ 	.word	0x00000000
        /*0060*/ 	.short	0x0002
        /*0062*/ 	.short	0x000c
        /*0064*/ 	.byte	0x00, 0xf0, 0x11, 0x00


	//----- nvinfo : EIATTR_KPARAM_INFO
	.align		4
.L_19:
        /*0068*/ 	.byte	0x04, 0x17
        /*006a*/ 	.short	(.L_21 - .L_20)
.L_20:
        /*006c*/ 	.word	0x00000000
        /*0070*/ 	.short	0x0001
        /*0072*/ 	.short	0x0008
        /*0074*/ 	.byte	0x00, 0xf0, 0x11, 0x00


	//----- nvinfo : EIATTR_KPARAM_INFO
	.align		4
.L_21:
        /*0078*/ 	.byte	0x04, 0x17
        /*007a*/ 	.short	(.L_23 - .L_22)
.L_22:
        /*007c*/ 	.word	0x00000000
        /*0080*/ 	.short	0x0000
        /*0082*/ 	.short	0x0000
        /*0084*/ 	.byte	0x00, 0xf5, 0x21, 0x00


	//----- nvinfo : EIATTR_SPARSE_MMA_MASK
	.align		4
.L_23:
        /*0088*/ 	.byte	0x03, 0x50
        /*008a*/ 	.short	0x0000


	//----- nvinfo : EIATTR_MAXREG_COUNT
	.align		4
        /*008c*/ 	.byte	0x03, 0x1b
        /*008e*/ 	.short	0x00ff


	//----- nvinfo : EIATTR_MERCURY_ISA_VERSION
	.align		4
        /*0090*/ 	.byte	0x03, 0x5f
        /*0092*/ 	.short	0x0101


	//----- nvinfo : EIATTR_VRC_CTA_INIT_COUNT
	.align		4
        /*0094*/ 	.byte	0x02, 0x4a
	.zero		1
	.zero		1


	//----- nvinfo : EIATTR_EXIT_INSTR_OFFSETS
	.align		4
        /*0098*/ 	.byte	0x04, 0x1c
        /*009a*/ 	.short	(.L_25 - .L_24)


	//   ....[0]....
.L_24:
        /*009c*/ 	.word	0x000000d0


	//   ....[1]....
        /*00a0*/ 	.word	0x00000310


	//----- nvinfo : EIATTR_CRS_STACK_SIZE
	.align		4
.L_25:
        /*00a4*/ 	.byte	0x04, 0x1e
        /*00a6*/ 	.short	(.L_27 - .L_26)
.L_26:
        /*00a8*/ 	.word	0x00000000


	//----- nvinfo : EIATTR_CBANK_PARAM_SIZE
	.align		4
.L_27:
        /*00ac*/ 	.byte	0x03, 0x19
        /*00ae*/ 	.short	0x0024


	//----- nvinfo : EIATTR_PARAM_CBANK
	.align		4
        /*00b0*/ 	.byte	0x04, 0x0a
        /*00b2*/ 	.short	(.L_29 - .L_28)
	.align		4
.L_28:
        /*00b4*/ 	.word	index@(.nv.constant0._Z12mandelKernelPiffffiii)
        /*00b8*/ 	.short	0x0380
        /*00ba*/ 	.short	0x0024


	//----- nvinfo : EIATTR_SW_WAR
	.align		4
.L_29:
        /*00bc*/ 	.byte	0x04, 0x36
        /*00be*/ 	.short	(.L_31 - .L_30)
.L_30:
        /*00c0*/ 	.word	0x00000008
.L_31:


//--------------------- .nv.callgraph             --------------------------
	.section	.nv.callgraph,"",@"SHT_CUDA_CALLGRAPH"
	.align	4
	.sectionentsize	8
	.align		4
        /*0000*/ 	.word	0x00000000
	.align		4
        /*0004*/ 	.word	0xffffffff
	.align		4
        /*0008*/ 	.word	0x00000000
	.align		4
        /*000c*/ 	.word	0xfffffffe
	.align		4
        /*0010*/ 	.word	0x00000000
	.align		4
        /*0014*/ 	.word	0xfffffffd
	.align		4
        /*0018*/ 	.word	0x00000000
	.align		4
        /*001c*/ 	.word	0xfffffffc


//--------------------- .text._Z12mandelKernelPiffffiii --------------------------
	.section	.text._Z12mandelKernelPiffffiii,"ax",@progbits
	.align	128
        .global         _Z12mandelKernelPiffffiii
        .type           _Z12mandelKernelPiffffiii,@function
        .size           _Z12mandelKernelPiffffiii,(.L_x_4 - _Z12mandelKernelPiffffiii)
        .other          _Z12mandelKernelPiffffiii,@"STO_CUDA_ENTRY STV_DEFAULT"
_Z12mandelKernelPiffffiii:
.text._Z12mandelKernelPiffffiii:
[----:B------:R-:W-:Y:S01]  /*0000*/  LDC R1, c[0x0][0x37c] ;  /* 0x0000df00ff017b82 */ /* 0x000fe20000000800 */
[----:B------:R-:W0:Y:S07]  /*0010*/  S2R R2, SR_TID.Y ;  /* 0x0000000000027919 */ /* 0x000e2e0000002200 */
[----:B------:R-:W1:Y:S01]  /*0020*/  LDC R0, c[0x0][0x360] ;  /* 0x0000d800ff007b82 */ /* 0x000e620000000800 */
[----:B------:R-:W2:Y:S01]  /*0030*/  LDCU UR6, c[0x0][0x3a0] ;  /* 0x00007400ff0677ac */ /* 0x000ea20008000800 */
[----:B------:R-:W1:Y:S01]  /*0040*/  S2R R5, SR_TID.X ;  /* 0x0000000000057919 */ /* 0x000e620000002100 */
[----:B------:R-:W3:Y:S05]  /*0050*/  LDCU UR7, c[0x0][0x39c] ;  /* 0x00007380ff0777ac */ /* 0x000eea0008000800 */
[----:B------:R-:W0:Y:S08]  /*0060*/  S2UR UR5, SR_CTAID.Y ;  /* 0x00000000000579c3 */ /* 0x000e300000002600 */
[----:B------:R-:W0:Y:S08]  /*0070*/  LDC R3, c[0x0][0x364] ;  /* 0x0000d900ff037b82 */ /* 0x000e300000000800 */
[----:B------:R-:W1:Y:S01]  /*0080*/  S2UR UR4, SR_CTAID.X ;  /* 0x00000000000479c3 */ /* 0x000e620000002500 */
[----:B0-----:R-:W-:-:S05]  /*0090*/  IMAD R3, R3, UR5, R2 ;  /* 0x0000000503037c24 */ /* 0x001fca000f8e0202 */
[----:B--2---:R-:W-:Y:S01]  /*00a0*/  ISETP.GE.AND P0, PT, R3, UR6, PT ;  /* 0x0000000603007c0c */ /* 0x004fe2000bf06270 */
[----:B-1----:R-:W-:-:S05]  /*00b0*/  IMAD R0, R0, UR4, R5 ;  /* 0x0000000400007c24 */ /* 0x002fca000f8e0205 */
[----:B---3--:R-:W-:-:S13]  /*00c0*/  ISETP.GE.OR P0, PT, R0, UR7, P0 ;  /* 0x0000000700007c0c */ /* 0x008fda0008706670 */
[----:B------:R-:W-:Y:S05]  /*00d0*/  @P0 EXIT ;  /* 0x000000000000094d */ /* 0x000fea0003800000 */
[----:B------:R-:W0:Y:S01]  /*00e0*/  LDCU UR6, c[0x0][0x398] ;  /* 0x00007300ff0677ac */ /* 0x000e220008000800 */
[----:B------:R-:W1:Y:S01]  /*00f0*/  LDC.64 R8, c[0x0][0x388] ;  /* 0x0000e200ff087b82 */ /* 0x000e620000000a00 */
[----:B------:R-:W-:Y:S01]  /*0100*/  I2FP.F32.U32 R2, R3 ;  /* 0x0000000300027245 */ /* 0x000fe20000201000 */
[----:B------:R-:W-:Y:S01]  /*0110*/  IMAD R7, R3, UR7, R0 ;  /* 0x0000000703077c24 */ /* 0x000fe2000f8e0200 */
[----:B------:R-:W1:Y:S01]  /*0120*/  LDCU.64 UR8, c[0x0][0x390] ;  /* 0x00007200ff0877ac */ /* 0x000e620008000a00 */
[----:B------:R-:W-:Y:S01]  /*0130*/  I2FP.F32.S32 R5, R0 ;  /* 0x0000000000057245 */ /* 0x000fe20000201400 */
[----:B------:R-:W2:Y:S01]  /*0140*/  LDCU.64 UR4, c[0x0][0x358] ;  /* 0x00006b00ff0477ac */ /* 0x000ea20008000a00 */
[----:B0-----:R-:W-:Y:S01]  /*0150*/  UISETP.GE.AND UP0, UPT, UR6, 0x1, UPT ;  /* 0x000000010600788c */ /* 0x001fe2000bf06270 */
[----:B-1----:R-:W-:Y:S01]  /*0160*/  FFMA R2, R2, UR9, R9 ;  /* 0x0000000902027c23 */ /* 0x002fe20008000009 */
[----:B------:R-:W-:Y:S02]  /*0170*/  HFMA2 R9, -RZ, RZ, 0, 0 ;  /* 0x00000000ff097431 */ /* 0x000fe400000001ff */
[----:B------:R-:W-:-:S05]  /*0180*/  FFMA R5, R5, UR8, R8 ;  /* 0x0000000805057c23 */ /* 0x000fca0008000008 */
[----:B--2---:R-:W-:Y:S05]  /*0190*/  BRA.U !UP0, `(.L_x_0) ;  /* 0x0000000108507547 */ /* 0x004fea000b800000 */
[----:B------:R-:W-:Y:S01]  /*01a0*/  BSSY.RECONVERGENT B0, `(.L_x_0) ;  /* 0x0000013000007945 */ /* 0x000fe20003800200 */
[----:B------:R-:W-:Y:S01]  /*01b0*/  MOV R9, RZ ;  /* 0x000000ff00097202 */ /* 0x000fe20000000f00 */
[----:B------:R-:W0:Y:S01]  /*01c0*/  LDCU UR6, c[0x0][0x398] ;  /* 0x00007300ff0677ac */ /* 0x000e220008000800 */
[----:B------:R-:W-:Y:S02]  /*01d0*/  MOV R3, R2 ;  /* 0x0000000200037202 */ /* 0x000fe40000000f00 */
[----:B------:R-:W-:Y:S01]  /*01e0*/  MOV R0, R5 ;  /* 0x0000000500007202 */ /* 0x000fe20000000f00 */
[----:B------:R-:W1:Y:S06]  /*01f0*/  LDCU UR7, c[0x0][0x398] ;  /* 0x00007300ff0777ac */ /* 0x000e6c0008000800 */
.L_x_2:
[----:B------:R-:W-:Y:S01]  /*0200*/  FMUL R4, R0, R0 ;  /* 0x0000000000047220 */ /* 0x000fe20000400000 */
[----:B------:R-:W-:-:S04]  /*0210*/  FMUL R13, R3, R3 ;  /* 0x00000003030d7220 */ /* 0x000fc80000400000 */
[----:B------:R-:W-:-:S05]  /*0220*/  FADD R6, R4, R13 ;  /* 0x0000000d04067221 */ /* 0x000fca0000000000 */
[----:B------:R-:W-:-:S13]  /*0230*/  FSETP.GT.AND P0, PT, R6, 4, PT ;  /* 0x408000000600780b */ /* 0x000fda0003f04000 */
[----:B------:R-:W-:Y:S05]  /*0240*/  @P0 BRA `(.L_x_1) ;  /* 0x0000000000200947 */ /* 0x000fea0003800000 */
[----:B------:R-:W-:Y:S01]  /*0250*/  IADD3 R9, PT, PT, R9, 0x1, RZ ;  /* 0x0000000109097810 */ /* 0x000fe20007ffe0ff */
[----:B------:R-:W-:Y:S01]  /*0260*/  FADD R11, R0, R0 ;  /* 0x00000000000b7221 */ /* 0x000fe20000000000 */
[----:B------:R-:W-:Y:S02]  /*0270*/  FADD R0, R4, -R13 ;  /* 0x8000000d04007221 */ /* 0x000fe40000000000 */
[----:B-1----:R-:W-:Y:S01]  /*0280*/  ISETP.NE.AND P0, PT, R9, UR7, PT ;  /* 0x0000000709007c0c */ /* 0x002fe2000bf05270 */
[----:B------:R-:W-:Y:S01]  /*0290*/  FFMA R3, R11, R3, R2 ;  /* 0x000000030b037223 */ /* 0x000fe20000000002 */
[----:B------:R-:W-:-:S11]  /*02a0*/  FADD R0, R5, R0 ;  /* 0x0000000005007221 */ /* 0x000fd60000000000 */
[----:B------:R-:W-:Y:S05]  /*02b0*/  @P0 BRA `(.L_x_2) ;  /* 0xfffffffc00d00947 */ /* 0x000fea000383ffff */
[----:B0-----:R-:W-:-:S07]  /*02c0*/  MOV R9, UR6 ;  /* 0x0000000600097c02 */ /* 0x001fce0008000f00 */
.L_x_1:
[----:B01----:R-:W-:Y:S05]  /*02d0*/  BSYNC.RECONVERGENT B0 ;  /* 0x0000000000007941 */ /* 0x003fea0003800200 */
.L_x_0:
[----:B------:R-:W0:Y:S02]  /*02e0*/  LDC.64 R2, c[0x0][0x380] ;  /* 0x0000e000ff027b82 */ /* 0x000e240000000a00 */
[----:B0-----:R-:W-:-:S05]  /*02f0*/  IMAD.WIDE R2, R7, 0x4, R2 ;  /* 0x0000000407027825 */ /* 0x001fca00078e0202 */
[----:B------:R-:W-:Y:S01]  /*0300*/  STG.E desc[UR4][R2.64], R9 ;  /* 0x0000000902007986 */ /* 0x000fe2000c101904 */
[----:B------:R-:W-:Y:S05]  /*0310*/  EXIT ;  /* 0x000000000000794d */ /* 0x000fea0003800000 */
.L_x_3:
[----:B------:R-:W-:-:S00]  /*0320*/  BRA `(.L_x_3) ;  /* 0xfffffffc00fc7947 */ /* 0x000fc0000383ffff */
[----:B------:R-:W-:-:S00]  /*0330*/  NOP ;  /* 0x0000000000007918 */ /* 0x000fc00000000000 */
        /* <DEDUP_REMOVED lines=12> */
.L_x_4:


//--------------------- .nv.shared.reserved.0     --------------------------
	.section	.nv.shared.reserved.0,"aw",@nobits
	.weak		__nv_reservedSMEM_offset_0_alias
	.size		__nv_reservedSMEM_offset_0_alias, 0, 64
	.other		__nv_reservedSMEM_offset_0_alias,@"STO_CUDA_RESERVED_SHARED STV_DEFAULT"
__nv_reservedSMEM_offset_0_alias:
	.zero		0
	.zero		64


//--------------------- .nv.constant0._Z12mandelKernelPiffffiii --------------------------
	.section	.nv.constant0._Z12mandelKernelPiffffiii,"a",@progbits
	.sectionflags	@""
	.align	4
.nv.constant0._Z12mandelKernelPiffffiii:
	.zero		932


//--------------------- SYMBOLS --------------------------

	.type		.nv.reservedSmem.offset0,@object
	.size		.nv.reservedSmem.offset0,0x4
